//
// Generated by NVIDIA NVVM Compiler
//
// Compiler Build ID: CL-36424714
// Cuda compilation tools, release 13.0, V13.0.88
// Based on NVVM 20.0.0
//

.version 9.0
.target sm_100
.address_size 64

	// .globl	_Z12matMulKernelPfS_S_iii

.visible .entry _Z12matMulKernelPfS_S_iii(
	.param .u64 .ptr .align 1 _Z12matMulKernelPfS_S_iii_param_0,
	.param .u64 .ptr .align 1 _Z12matMulKernelPfS_S_iii_param_1,
	.param .u64 .ptr .align 1 _Z12matMulKernelPfS_S_iii_param_2,
	.param .u32 _Z12matMulKernelPfS_S_iii_param_3,
	.param .u32 _Z12matMulKernelPfS_S_iii_param_4,
	.param .u32 _Z12matMulKernelPfS_S_iii_param_5
)
{
	.reg .pred 	%p<13>;
	.reg .b32 	%r<46>;
	.reg .b32 	%f<68>;
	.reg .b64 	%rd<40>;

	ld.param.u64 	%rd5, [_Z12matMulKernelPfS_S_iii_param_0];
	ld.param.u64 	%rd6, [_Z12matMulKernelPfS_S_iii_param_1];
	ld.param.u64 	%rd4, [_Z12matMulKernelPfS_S_iii_param_2];
	ld.param.u32 	%r22, [_Z12matMulKernelPfS_S_iii_param_3];
	ld.param.u32 	%r20, [_Z12matMulKernelPfS_S_iii_param_4];
	ld.param.u32 	%r23, [_Z12matMulKernelPfS_S_iii_param_5];
	cvta.to.global.u64 	%rd1, %rd6;
	cvta.to.global.u64 	%rd2, %rd5;
	mov.u32 	%r24, %ctaid.x;
	mov.u32 	%r25, %ntid.x;
	mov.u32 	%r26, %tid.x;
	mad.lo.s32 	%r1, %r24, %r25, %r26;
	mov.u32 	%r27, %ctaid.y;
	mov.u32 	%r28, %ntid.y;
	mov.u32 	%r29, %tid.y;
	mad.lo.s32 	%r30, %r27, %r28, %r29;
	setp.ge.s32 	%p1, %r1, %r22;
	setp.ge.s32 	%p2, %r30, %r23;
	or.pred  	%p3, %p1, %p2;
	@%p3 bra 	$L__BB0_14;
	setp.lt.s32 	%p4, %r20, 1;
	mov.f32 	%f67, 0f00000000;
	@%p4 bra 	$L__BB0_13;
	mul.lo.s32 	%r3, %r20, %r1;
	and.b32  	%r4, %r20, 7;
	setp.lt.u32 	%p5, %r20, 8;
	mov.f32 	%f67, 0f00000000;
	mov.b32 	%r44, 0;
	@%p5 bra 	$L__BB0_5;
	and.b32  	%r44, %r20, 2147483640;
	neg.s32 	%r42, %r44;
	shl.b32 	%r7, %r23, 3;
	add.s64 	%rd3, %rd2, 16;
	mov.f32 	%f67, 0f00000000;
	mul.wide.s32 	%rd11, %r23, 4;
	mov.u32 	%r40, %r3;
	mov.u32 	%r41, %r30;
$L__BB0_4:
	.pragma "nounroll";
	mul.wide.s32 	%rd7, %r40, 4;
	add.s64 	%rd8, %rd3, %rd7;
	ld.global.f32 	%f17, [%rd8+-16];
	mul.wide.s32 	%rd9, %r41, 4;
	add.s64 	%rd10, %rd1, %rd9;
	ld.global.f32 	%f18, [%rd10];
	fma.rn.f32 	%f19, %f17, %f18, %f67;
	ld.global.f32 	%f20, [%rd8+-12];
	add.s64 	%rd12, %rd10, %rd11;
	ld.global.f32 	%f21, [%rd12];
	fma.rn.f32 	%f22, %f20, %f21, %f19;
	ld.global.f32 	%f23, [%rd8+-8];
	add.s64 	%rd13, %rd12, %rd11;
	ld.global.f32 	%f24, [%rd13];
	fma.rn.f32 	%f25, %f23, %f24, %f22;
	ld.global.f32 	%f26, [%rd8+-4];
	add.s64 	%rd14, %rd13, %rd11;
	ld.global.f32 	%f27, [%rd14];
	fma.rn.f32 	%f28, %f26, %f27, %f25;
	ld.global.f32 	%f29, [%rd8];
	add.s64 	%rd15, %rd14, %rd11;
	ld.global.f32 	%f30, [%rd15];
	fma.rn.f32 	%f31, %f29, %f30, %f28;
	ld.global.f32 	%f32, [%rd8+4];
	add.s64 	%rd16, %rd15, %rd11;
	ld.global.f32 	%f33, [%rd16];
	fma.rn.f32 	%f34, %f32, %f33, %f31;
	ld.global.f32 	%f35, [%rd8+8];
	add.s64 	%rd17, %rd16, %rd11;
	ld.global.f32 	%f36, [%rd17];
	fma.rn.f32 	%f37, %f35, %f36, %f34;
	ld.global.f32 	%f38, [%rd8+12];
	add.s64 	%rd18, %rd17, %rd11;
	ld.global.f32 	%f39, [%rd18];
	fma.rn.f32 	%f67, %f38, %f39, %f37;
	add.s32 	%r42, %r42, 8;
	add.s32 	%r41, %r41, %r7;
	add.s32 	%r40, %r40, 8;
	setp.ne.s32 	%p6, %r42, 0;
	@%p6 bra 	$L__BB0_4;
$L__BB0_5:
	setp.eq.s32 	%p7, %r4, 0;
	@%p7 bra 	$L__BB0_13;
	and.b32  	%r15, %r20, 3;
	setp.lt.u32 	%p8, %r4, 4;
	@%p8 bra 	$L__BB0_8;
	add.s32 	%r32, %r44, %r3;
	mul.wide.s32 	%rd19, %r32, 4;
	add.s64 	%rd20, %rd2, %rd19;
	ld.global.f32 	%f41, [%rd20];
	mad.lo.s32 	%r33, %r44, %r23, %r30;
	mul.wide.s32 	%rd21, %r33, 4;
	add.s64 	%rd22, %rd1, %rd21;
	ld.global.f32 	%f42, [%rd22];
	fma.rn.f32 	%f43, %f41, %f42, %f67;
	ld.global.f32 	%f44, [%rd20+4];
	mul.wide.s32 	%rd23, %r23, 4;
	add.s64 	%rd24, %rd22, %rd23;
	ld.global.f32 	%f45, [%rd24];
	fma.rn.f32 	%f46, %f44, %f45, %f43;
	ld.global.f32 	%f47, [%rd20+8];
	add.s64 	%rd25, %rd24, %rd23;
	ld.global.f32 	%f48, [%rd25];
	fma.rn.f32 	%f49, %f47, %f48, %f46;
	ld.global.f32 	%f50, [%rd20+12];
	add.s64 	%rd26, %rd25, %rd23;
	ld.global.f32 	%f51, [%rd26];
	fma.rn.f32 	%f67, %f50, %f51, %f49;
	add.s32 	%r44, %r44, 4;
$L__BB0_8:
	setp.eq.s32 	%p9, %r15, 0;
	@%p9 bra 	$L__BB0_13;
	setp.eq.s32 	%p10, %r15, 1;
	@%p10 bra 	$L__BB0_11;
	add.s32 	%r34, %r44, %r3;
	mul.wide.s32 	%rd27, %r34, 4;
	add.s64 	%rd28, %rd2, %rd27;
	ld.global.f32 	%f53, [%rd28];
	mad.lo.s32 	%r35, %r44, %r23, %r30;
	mul.wide.s32 	%rd29, %r35, 4;
	add.s64 	%rd30, %rd1, %rd29;
	ld.global.f32 	%f54, [%rd30];
	fma.rn.f32 	%f55, %f53, %f54, %f67;
	ld.global.f32 	%f56, [%rd28+4];
	mul.wide.s32 	%rd31, %r23, 4;
	add.s64 	%rd32, %rd30, %rd31;
	ld.global.f32 	%f57, [%rd32];
	fma.rn.f32 	%f67, %f56, %f57, %f55;
	add.s32 	%r44, %r44, 2;
$L__BB0_11:
	and.b32  	%r36, %r20, 1;
	setp.eq.b32 	%p11, %r36, 1;
	not.pred 	%p12, %p11;
	@%p12 bra 	$L__BB0_13;
	add.s32 	%r37, %r44, %r3;
	mul.wide.s32 	%rd33, %r37, 4;
	add.s64 	%rd34, %rd2, %rd33;
	ld.global.f32 	%f58, [%rd34];
	mad.lo.s32 	%r38, %r44, %r23, %r30;
	mul.wide.s32 	%rd35, %r38, 4;
	add.s64 	%rd36, %rd1, %rd35;
	ld.global.f32 	%f59, [%rd36];
	fma.rn.f32 	%f67, %f58, %f59, %f67;
$L__BB0_13:
	mad.lo.s32 	%r39, %r23, %r1, %r30;
	cvta.to.global.u64 	%rd37, %rd4;
	mul.wide.s32 	%rd38, %r39, 4;
	add.s64 	%rd39, %rd37, %rd38;
	st.global.f32 	[%rd39], %f67;
$L__BB0_14:
	ret;

}


// ===== COMPILED SASS (sm_100) =====

	.target	sm_100

	.elftype	@"ET_EXEC"


//--------------------- .note.nv.tkinfo           --------------------------
	.section	.note.nv.tkinfo,"",@"SHT_NOTE"
	.sectionflags	@"SHF_NOTE_NV_TKINFO"
	.tkinfo
        /*0018*/ 	.word	0x00000002
        /*0030*/ 	.string	""
        /*0030*/ 	.string	"ptxas"
        /*0030*/ 	.string	"Cuda compilation tools, release 13.0, V13.0.88"
        /*0030*/ 	.string	"Build cuda_13.0.r13.0/compiler.36424714_0"
        /*0030*/ 	.string	"-arch sm_100 -m 64 "



//--------------------- .note.nv.cuinfo           --------------------------
	.section	.note.nv.cuinfo,"",@"SHT_NOTE"
	.sectionflags	@"SHF_NOTE_NV_CUINFO"
        /*0018*/ 	.short	0x0002
        /*001a*/ 	.short	0x0064
        /*001c*/ 	.short	0x0082
	.zero		2


//--------------------- .nv.info                  --------------------------
	.section	.nv.info,"",@"SHT_CUDA_INFO"
	.align	4


	//----- nvinfo : EIATTR_REGCOUNT
	.align		4
        /*0000*/ 	.byte	0x04, 0x2f
        /*0002*/ 	.short	(.L_1 - .L_0)
	.align		4
.L_0:
        /*0004*/ 	.word	index@(_Z12matMulKernelPfS_S_iii)
        /*0008*/ 	.word	0x00000020


	//----- nvinfo : EIATTR_FRAME_SIZE
	.align		4
.L_1:
        /*000c*/ 	.byte	0x04, 0x11
        /*000e*/ 	.short	(.L_3 - .L_2)
	.align		4
.L_2:
        /*0010*/ 	.word	index@(_Z12matMulKernelPfS_S_iii)
        /*0014*/ 	.word	0x00000000


	//----- nvinfo : EIATTR_MIN_STACK_SIZE
	.align		4
.L_3:
        /*0018*/ 	.byte	0x04, 0x12
        /*001a*/ 	.short	(.L_5 - .L_4)
	.align		4
.L_4:
        /*001c*/ 	.word	index@(_Z12matMulKernelPfS_S_iii)
        /*0020*/ 	.word	0x00000000
.L_5:


//--------------------- .nv.compat                --------------------------
	.section	.nv.compat,"",@"SHT_CUDA_COMPAT_INFO"
	.align	4
        /*0000*/ 	.byte	0x02, 0x09, 0x00, 0x00, 0x02, 0x02, 0x01, 0x00, 0x02, 0x05, 0x05, 0x00, 0x03, 0x07, 0x01, 0x01
        /*0010*/ 	.byte	0x02, 0x03, 0x00, 0x00, 0x02, 0x06, 0x01, 0x00, 0x04, 0x0b, 0x08, 0x00, 0x09, 0x00, 0x00, 0x00
        /*0020*/ 	.byte	0x00, 0x00, 0x00, 0x00


//--------------------- .nv.info._Z12matMulKernelPfS_S_iii --------------------------
	.section	.nv.info._Z12matMulKernelPfS_S_iii,"",@"SHT_CUDA_INFO"
	.sectionflags	@""
	.align	4


	//----- nvinfo : EIATTR_CUDA_API_VERSION
	.align		4
        /*0000*/ 	.byte	0x04, 0x37
        /*0002*/ 	.short	(.L_7 - .L_6)
.L_6:
        /*0004*/ 	.word	0x00000082


	//----- nvinfo : EIATTR_KPARAM_INFO
	.align		4
.L_7:
        /*0008*/ 	.byte	0x04, 0x17
        /*000a*/ 	.short	(.L_9 - .L_8)
.L_8:
        /*000c*/ 	.word	0x00000000
        /*0010*/ 	.short	0x0005
        /*0012*/ 	.short	0x0020
        /*0014*/ 	.byte	0x00, 0xf0, 0x11, 0x00


	//----- nvinfo : EIATTR_KPARAM_INFO
	.align		4
.L_9:
        /*0018*/ 	.byte	0x04, 0x17
        /*001a*/ 	.short	(.L_11 - .L_10)
.L_10:
        /*001c*/ 	.word	0x00000000
        /*0020*/ 	.short	0x0004
        /*0022*/ 	.short	0x001c
        /*0024*/ 	.byte	0x00, 0xf0, 0x11, 0x00


	//----- nvinfo : EIATTR_KPARAM_INFO
	.align		4
.L_11:
        /*0028*/ 	.byte	0x04, 0x17
        /*002a*/ 	.short	(.L_13 - .L_12)
.L_12:
        /*002c*/ 	.word	0x00000000
        /*0030*/ 	.short	0x0003
        /*0032*/ 	.short	0x0018
        /*0034*/ 	.byte	0x00, 0xf0, 0x11, 0x00


	//----- nvinfo : EIATTR_KPARAM_INFO
	.align		4
.L_13:
        /*0038*/ 	.byte	0x04, 0x17
        /*003a*/ 	.short	(.L_15 - .L_14)
.L_14:
        /*003c*/ 	.word	0x00000000
        /*0040*/ 	.short	0x0002
        /*0042*/ 	.short	0x0010
        /*0044*/ 	.byte	0x00, 0xf5, 0x21, 0x00


	//----- nvinfo : EIATTR_KPARAM_INFO
	.align		4
.L_15:
        /*0048*/ 	.byte	0x04, 0x17
        /*004a*/ 	.short	(.L_17 - .L_16)
.L_16:
        /*004c*/ 	.word	0x00000000
        /*0050*/ 	.short	0x0001
        /*0052*/ 	.short	0x0008
        /*0054*/ 	.byte	0x00, 0xf5, 0x21, 0x00


	//----- nvinfo : EIATTR_KPARAM_INFO
	.align		4
.L_17:
        /*0058*/ 	.byte	0x04, 0x17
        /*005a*/ 	.short	(.L_19 - .L_18)
.L_18:
        /*005c*/ 	.word	0x00000000
        /*0060*/ 	.short	0x0000
        /*0062*/ 	.short	0x0000
        /*0064*/ 	.byte	0x00, 0xf5, 0x21, 0x00


	//----- nvinfo : EIATTR_SPARSE_MMA_MASK
	.align		4
.L_19:
        /*0068*/ 	.byte	0x03, 0x50
        /*006a*/ 	.short	0x0000


	//----- nvinfo : EIATTR_MAXREG_COUNT
	.align		4
        /*006c*/ 	.byte	0x03, 0x1b
        /*006e*/ 	.short	0x00ff


	//----- nvinfo : EIATTR_MERCURY_ISA_VERSION
	.align		4
        /*0070*/ 	.byte	0x03, 0x5f
        /*0072*/ 	.short	0x0101


	//----- nvinfo : EIATTR_VRC_CTA_INIT_COUNT
	.align		4
        /*0074*/ 	.byte	0x02, 0x4a
	.zero		1
	.zero		1


	//----- nvinfo : EIATTR_EXIT_INSTR_OFFSETS
	.align		4
        /*0078*/ 	.byte	0x04, 0x1c
        /*007a*/ 	.short	(.L_21 - .L_20)


	//   ....[0]....
.L_20:
        /*007c*/ 	.word	0x000000d0


	//   ....[1]....
        /*0080*/ 	.word	0x00000850


	//----- nvinfo : EIATTR_CBANK_PARAM_SIZE
	.align		4
.L_21:
        /*0084*/ 	.byte	0x03, 0x19
        /*0086*/ 	.short	0x0024


	//----- nvinfo : EIATTR_PARAM_CBANK
	.align		4
        /*0088*/ 	.byte	0x04, 0x0a
        /*008a*/ 	.short	(.L_23 - .L_22)
	.align		4
.L_22:
        /*008c*/ 	.word	index@(.nv.constant0._Z12matMulKernelPfS_S_iii)
        /*0090*/ 	.short	0x0380
        /*0092*/ 	.short	0x0024


	//----- nvinfo : EIATTR_SW_WAR
	.align		4
.L_23:
        /*0094*/ 	.byte	0x04, 0x36
        /*0096*/ 	.short	(.L_25 - .L_24)
.L_24:
        /*0098*/ 	.word	0x00000008
.L_25:


//--------------------- .nv.callgraph             --------------------------
	.section	.nv.callgraph,"",@"SHT_CUDA_CALLGRAPH"
	.align	4
	.sectionentsize	8
	.align		4
        /*0000*/ 	.word	0x00000000
	.align		4
        /*0004*/ 	.word	0xffffffff
	.align		4
        /*0008*/ 	.word	0x00000000
	.align		4
        /*000c*/ 	.word	0xfffffffe
	.align		4
        /*0010*/ 	.word	0x00000000
	.align		4
        /*0014*/ 	.word	0xfffffffd
	.align		4
        /*0018*/ 	.word	0x00000000
	.align		4
        /*001c*/ 	.word	0xfffffffc


//--------------------- .text._Z12matMulKernelPfS_S_iii --------------------------
	.section	.text._Z12matMulKernelPfS_S_iii,"ax",@progbits
	.align	128
        .global         _Z12matMulKernelPfS_S_iii
        .type           _Z12matMulKernelPfS_S_iii,@function
        .size           _Z12matMulKernelPfS_S_iii,(.L_x_5 - _Z12matMulKernelPfS_S_iii)
        .other          _Z12matMulKernelPfS_S_iii,@"STO_CUDA_ENTRY STV_DEFAULT"
_Z12matMulKernelPfS_S_iii:
.text._Z12matMulKernelPfS_S_iii:
[----:B------:R-:W-:Y:S01]  /*0000*/  LDC R1, c[0x0][0x37c] ;  /* 0x0000df00ff017b82 */ /* 0x000fe20000000800 */
[----:B------:R-:W0:Y:S07]  /*0010*/  S2R R5, SR_TID.Y ;  /* 0x0000000000057919 */ /* 0x000e2e0000002200 */
[----:B------:R-:W1:Y:S01]  /*0020*/  LDC R14, c[0x0][0x360] ;  /* 0x0000d800ff0e7b82 */ /* 0x000e620000000800 */
[----:B------:R-:W2:Y:S01]  /*0030*/  LDCU UR6, c[0x0][0x398] ;  /* 0x00007300ff0677ac */ /* 0x000ea20008000800 */
[----:B------:R-:W1:Y:S06]  /*0040*/  S2R R3, SR_TID.X ;  /* 0x0000000000037919 */ /* 0x000e6c0000002100 */
[----:B------:R-:W0:Y:S08]  /*0050*/  S2UR UR5, SR_CTAID.Y ;  /* 0x00000000000579c3 */ /* 0x000e300000002600 */
[----:B------:R-:W0:Y:S08]  /*0060*/  LDC R0, c[0x0][0x364] ;  /* 0x0000d900ff007b82 */ /* 0x000e300000000800 */
[----:B------:R-:W1:Y:S08]  /*0070*/  S2UR UR4, SR_CTAID.X ;  /* 0x00000000000479c3 */ /* 0x000e700000002500 */
[----:B------:R-:W3:Y:S01]  /*0080*/  LDC R15, c[0x0][0x3a0] ;  /* 0x0000e800ff0f7b82 */ /* 0x000ee20000000800 */
[----:B0-----:R-:W-:-:S02]  /*0090*/  IMAD R0, R0, UR5, R5 ;  /* 0x0000000500007c24 */ /* 0x001fc4000f8e0205 */
[----:B-1----:R-:W-:-:S03]  /*00a0*/  IMAD R14, R14, UR4, R3 ;  /* 0x000000040e0e7c24 */ /* 0x002fc6000f8e0203 */
[----:B---3--:R-:W-:-:S04]  /*00b0*/  ISETP.GE.AND P0, PT, R0, R15, PT ;  /* 0x0000000f0000720c */ /* 0x008fc80003f06270 */
[----:B--2---:R-:W-:-:S13]  /*00c0*/  ISETP.GE.OR P0, PT, R14, UR6, P0 ;  /* 0x000000060e007c0c */ /* 0x004fda0008706670 */
[----:B------:R-:W-:Y:S05]  /*00d0*/  @P0 EXIT ;  /* 0x000000000000094d */ /* 0x000fea0003800000 */
[----:B------:R-:W0:Y:S01]  /*00e0*/  LDC R17, c[0x0][0x39c] ;  /* 0x0000e700ff117b82 */ /* 0x000e220000000800 */
[----:B------:R-:W1:Y:S01]  /*00f0*/  LDCU.64 UR6, c[0x0][0x358] ;  /* 0x00006b00ff0677ac */ /* 0x000e620008000a00 */
[----:B------:R-:W-:Y:S01]  /*0100*/  HFMA2 R26, -RZ, RZ, 0, 0 ;  /* 0x00000000ff1a7431 */ /* 0x000fe200000001ff */
[----:B0-----:R-:W-:-:S13]  /*0110*/  ISETP.GE.AND P0, PT, R17, 0x1, PT ;  /* 0x000000011100780c */ /* 0x001fda0003f06270 */
[----:B-1----:R-:W-:Y:S05]  /*0120*/  @!P0 BRA `(.L_x_0) ;  /* 0x0000000400b88947 */ /* 0x002fea0003800000 */
[C---:B------:R-:W-:Y:S01]  /*0130*/  ISETP.GE.U32.AND P1, PT, R17.reuse, 0x8, PT ;  /* 0x000000081100780c */ /* 0x040fe20003f26070 */
[----:B------:R-:W-:Y:S01]  /*0140*/  IMAD R18, R14, R17, RZ ;  /* 0x000000110e127224 */ /* 0x000fe200078e02ff */
[----:B------:R-:W-:Y:S02]  /*0150*/  LOP3.LUT R25, R17, 0x7, RZ, 0xc0, !PT ;  /* 0x0000000711197812 */ /* 0x000fe400078ec0ff */
[----:B------:R-:W-:Y:S02]  /*0160*/  MOV R26, RZ ;  /* 0x000000ff001a7202 */ /* 0x000fe40000000f00 */
[----:B------:R-:W-:Y:S02]  /*0170*/  ISETP.NE.AND P0, PT, R25, RZ, PT ;  /* 0x000000ff1900720c */ /* 0x000fe40003f05270 */
[----:B------:R-:W-:-:S05]  /*0180*/  MOV R19, RZ ;  /* 0x000000ff00137202 */ /* 0x000fca0000000f00 */
[----:B------:R-:W-:Y:S06]  /*0190*/  @!P1 BRA `(.L_x_1) ;  /* 0x0000000000c49947 */ /* 0x000fec0003800000 */
[----:B------:R-:W0:Y:S01]  /*01a0*/  LDCU.64 UR4, c[0x0][0x380] ;  /* 0x00007000ff0477ac */ /* 0x000e220008000a00 */
[----:B------:R-:W-:Y:S02]  /*01b0*/  LOP3.LUT R19, R17, 0x7ffffff8, RZ, 0xc0, !PT ;  /* 0x7ffffff811137812 */ /* 0x000fe400078ec0ff */
[----:B------:R-:W-:Y:S02]  /*01c0*/  MOV R26, RZ ;  /* 0x000000ff001a7202 */ /* 0x000fe40000000f00 */
[----:B------:R-:W-:Y:S02]  /*01d0*/  MOV R16, R18 ;  /* 0x0000001200107202 */ /* 0x000fe40000000f00 */
[----:B------:R-:W-:Y:S02]  /*01e0*/  MOV R22, R0 ;  /* 0x0000000000167202 */ /* 0x000fe40000000f00 */
[----:B------:R-:W-:Y:S01]  /*01f0*/  IADD3 R20, PT, PT, -R19, RZ, RZ ;  /* 0x000000ff13147210 */ /* 0x000fe20007ffe1ff */
[----:B0-----:R-:W-:-:S04]  /*0200*/  UIADD3 UR4, UP0, UPT, UR4, 0x10, URZ ;  /* 0x0000001004047890 */ /* 0x001fc8000ff1e0ff */
[----:B------:R-:W-:-:S12]  /*0210*/  UIADD3.X UR5, UPT, UPT, URZ, UR5, URZ, UP0, !UPT ;  /* 0x00000005ff057290 */ /* 0x000fd800087fe4ff */
.L_x_2:
[----:B------:R-:W0:Y:S01]  /*0220*/  LDC.64 R12, c[0x0][0x388] ;  /* 0x0000e200ff0c7b82 */ /* 0x000e220000000a00 */
[----:B------:R-:W-:Y:S02]  /*0230*/  MOV R2, UR4 ;  /* 0x0000000400027c02 */ /* 0x000fe40008000f00 */
[----:B------:R-:W-:-:S03]  /*0240*/  MOV R3, UR5 ;  /* 0x0000000500037c02 */ /* 0x000fc60008000f00 */
[----:B------:R-:W-:-:S05]  /*0250*/  IMAD.WIDE R2, R16, 0x4, R2 ;  /* 0x0000000410027825 */ /* 0x000fca00078e0202 */
[----:B------:R-:W2:Y:S04]  /*0260*/  LDG.E R21, desc[UR6][R2.64+-0x10] ;  /* 0xfffff00602157981 */ /* 0x000ea8000c1e1900 */
[----:B------:R-:W3:Y:S04]  /*0270*/  LDG.E R23, desc[UR6][R2.64+-0xc] ;  /* 0xfffff40602177981 */ /* 0x000ee8000c1e1900 */
[----:B------:R-:W4:Y:S01]  /*0280*/  LDG.E R29, desc[UR6][R2.64+-0x8] ;  /* 0xfffff806021d7981 */ /* 0x000f22000c1e1900 */
[----:B0-----:R-:W-:-:S05]  /*0290*/  IMAD.WIDE R12, R22, 0x4, R12 ;  /* 0x00000004160c7825 */ /* 0x001fca00078e020c */
[----:B------:R0:W2:Y:S01]  /*02a0*/  LDG.E R24, desc[UR6][R12.64] ;  /* 0x000000060c187981 */ /* 0x0000a2000c1e1900 */
[----:B------:R-:W-:-:S04]  /*02b0*/  IMAD.WIDE R10, R15, 0x4, R12 ;  /* 0x000000040f0a7825 */ /* 0x000fc800078e020c */
[C---:B------:R-:W-:Y:S02]  /*02c0*/  IMAD.WIDE R4, R15.reuse, 0x4, R10 ;  /* 0x000000040f047825 */ /* 0x040fe400078e020a */
[----:B------:R-:W3:Y:S02]  /*02d0*/  LDG.E R10, desc[UR6][R10.64] ;  /* 0x000000060a0a7981 */ /* 0x000ee4000c1e1900 */
[C---:B------:R-:W-:Y:S02]  /*02e0*/  IMAD.WIDE R6, R15.reuse, 0x4, R4 ;  /* 0x000000040f067825 */ /* 0x040fe400078e0204 */
[----:B------:R1:W4:Y:S02]  /*02f0*/  LDG.E R28, desc[UR6][R4.64] ;  /* 0x00000006041c7981 */ /* 0x000324000c1e1900 */
[C---:B------:R-:W-:Y:S02]  /*0300*/  IMAD.WIDE R8, R15.reuse, 0x4, R6 ;  /* 0x000000040f087825 */ /* 0x040fe400078e0206 */
[----:B------:R-:W5:Y:S02]  /*0310*/  LDG.E R6, desc[UR6][R6.64] ;  /* 0x0000000606067981 */ /* 0x000f64000c1e1900 */
[----:B0-----:R-:W-:-:S05]  /*0320*/  IMAD.WIDE R12, R15, 0x4, R8 ;  /* 0x000000040f0c7825 */ /* 0x001fca00078e0208 */
[----:B------:R-:W5:Y:S04]  /*0330*/  LDG.E R11, desc[UR6][R12.64] ;  /* 0x000000060c0b7981 */ /* 0x000f68000c1e1900 */
[----:B------:R-:W5:Y:S04]  /*0340*/  LDG.E R7, desc[UR6][R8.64] ;  /* 0x0000000608077981 */ /* 0x000f68000c1e1900 */
[----:B------:R-:W5:Y:S04]  /*0350*/  LDG.E R9, desc[UR6][R2.64+-0x4] ;  /* 0xfffffc0602097981 */ /* 0x000f68000c1e1900 */
[----:B------:R-:W5:Y:S01]  /*0360*/  LDG.E R8, desc[UR6][R2.64+0x8] ;  /* 0x0000080602087981 */ /* 0x000f62000c1e1900 */
[----:B--2---:R-:W-:Y:S01]  /*0370*/  FFMA R24, R21, R24, R26 ;  /* 0x0000001815187223 */ /* 0x004fe2000000001a */
[----:B------:R-:W-:-:S02]  /*0380*/  IMAD.WIDE R26, R15, 0x4, R12 ;  /* 0x000000040f1a7825 */ /* 0x000fc400078e020c */
[----:B------:R-:W2:Y:S04]  /*0390*/  LDG.E R21, desc[UR6][R2.64] ;  /* 0x0000000602157981 */ /* 0x000ea8000c1e1900 */
[----:B------:R-:W2:Y:S01]  /*03a0*/  LDG.E R12, desc[UR6][R2.64+0x4] ;  /* 0x00000406020c7981 */ /* 0x000ea2000c1e1900 */
[----:B-1----:R-:W-:-:S03]  /*03b0*/  IMAD.WIDE R4, R15, 0x4, R26 ;  /* 0x000000040f047825 */ /* 0x002fc600078e021a */
[----:B------:R-:W2:Y:S04]  /*03c0*/  LDG.E R13, desc[UR6][R2.64+0xc] ;  /* 0x00000c06020d7981 */ /* 0x000ea8000c1e1900 */
[----:B------:R-:W2:Y:S04]  /*03d0*/  LDG.E R4, desc[UR6][R4.64] ;  /* 0x0000000604047981 */ /* 0x000ea8000c1e1900 */
[----:B------:R-:W2:Y:S01]  /*03e0*/  LDG.E R3, desc[UR6][R26.64] ;  /* 0x000000061a037981 */ /* 0x000ea2000c1e1900 */
[----:B---3--:R-:W-:Y:S01]  /*03f0*/  FFMA R10, R23, R10, R24 ;  /* 0x0000000a170a7223 */ /* 0x008fe20000000018 */
[----:B------:R-:W-:-:S03]  /*0400*/  IADD3 R20, PT, PT, R20, 0x8, RZ ;  /* 0x0000000814147810 */ /* 0x000fc60007ffe0ff */
[----:B----4-:R-:W-:Y:S01]  /*0410*/  FFMA R10, R29, R28, R10 ;  /* 0x0000001c1d0a7223 */ /* 0x010fe2000000000a */
[----:B------:R-:W-:Y:S02]  /*0420*/  ISETP.NE.AND P1, PT, R20, RZ, PT ;  /* 0x000000ff1400720c */ /* 0x000fe40003f25270 */
[----:B------:R-:W-:Y:S01]  /*0430*/  LEA R22, R15, R22, 0x3 ;  /* 0x000000160f167211 */ /* 0x000fe200078e18ff */
[----:B-----5:R-:W-:Y:S01]  /*0440*/  FFMA R6, R9, R6, R10 ;  /* 0x0000000609067223 */ /* 0x020fe2000000000a */
[----:B------:R-:W-:-:S03]  /*0450*/  IADD3 R16, PT, PT, R16, 0x8, RZ ;  /* 0x0000000810107810 */ /* 0x000fc60007ffe0ff */
[----:B--2---:R-:W-:-:S04]  /*0460*/  FFMA R7, R21, R7, R6 ;  /* 0x0000000715077223 */ /* 0x004fc80000000006 */
[----:B------:R-:W-:-:S04]  /*0470*/  FFMA R7, R12, R11, R7 ;  /* 0x0000000b0c077223 */ /* 0x000fc80000000007 */
[----:B------:R-:W-:-:S04]  /*0480*/  FFMA R8, R8, R3, R7 ;  /* 0x0000000308087223 */ /* 0x000fc80000000007 */
[----:B------:R-:W-:Y:S01]  /*0490*/  FFMA R26, R13, R4, R8 ;  /* 0x000000040d1a7223 */ /* 0x000fe20000000008 */
[----:B------:R-:W-:Y:S06]  /*04a0*/  @P1 BRA `(.L_x_2) ;  /* 0xfffffffc005c1947 */ /* 0x000fec000383ffff */
.L_x_1:
[----:B------:R-:W-:Y:S05]  /*04b0*/  @!P0 BRA `(.L_x_0) ;  /* 0x0000000000d48947 */ /* 0x000fea0003800000 */
[----:B------:R-:W-:Y:S02]  /*04c0*/  ISETP.GE.U32.AND P0, PT, R25, 0x4, PT ;  /* 0x000000041900780c */ /* 0x000fe40003f06070 */
[----:B------:R-:W-:-:S04]  /*04d0*/  LOP3.LUT R12, R17, 0x3, RZ, 0xc0, !PT ;  /* 0x00000003110c7812 */ /* 0x000fc800078ec0ff */
[----:B------:R-:W-:-:S07]  /*04e0*/  ISETP.NE.AND P1, PT, R12, RZ, PT ;  /* 0x000000ff0c00720c */ /* 0x000fce0003f25270 */
[----:B------:R-:W-:Y:S06]  /*04f0*/  @!P0 BRA `(.L_x_3) ;  /* 0x0000000000588947 */ /* 0x000fec0003800000 */
[----:B------:R-:W0:Y:S01]  /*0500*/  LDC.64 R8, c[0x0][0x388] ;  /* 0x0000e200ff087b82 */ /* 0x000e220000000a00 */
[----:B------:R-:W-:Y:S01]  /*0510*/  IMAD R7, R19, R15, R0 ;  /* 0x0000000f13077224 */ /* 0x000fe200078e0200 */
[----:B------:R-:W-:-:S06]  /*0520*/  IADD3 R5, PT, PT, R18, R19, RZ ;  /* 0x0000001312057210 */ /* 0x000fcc0007ffe0ff */
[----:B------:R-:W1:Y:S01]  /*0530*/  LDC.64 R2, c[0x0][0x380] ;  /* 0x0000e000ff027b82 */ /* 0x000e620000000a00 */
[----:B0-----:R-:W-:-:S04]  /*0540*/  IMAD.WIDE R8, R7, 0x4, R8 ;  /* 0x0000000407087825 */ /* 0x001fc800078e0208 */
[----:B------:R-:W-:Y:S02]  /*0550*/  IMAD.WIDE R10, R15, 0x4, R8 ;  /* 0x000000040f0a7825 */ /* 0x000fe400078e0208 */
[----:B------:R-:W2:Y:S02]  /*0560*/  LDG.E R8, desc[UR6][R8.64] ;  /* 0x0000000608087981 */ /* 0x000ea4000c1e1900 */
[----:B-1----:R-:W-:-:S04]  /*0570*/  IMAD.WIDE R2, R5, 0x4, R2 ;  /* 0x0000000405027825 */ /* 0x002fc800078e0202 */
[C---:B------:R-:W-:Y:S01]  /*0580*/  IMAD.WIDE R4, R15.reuse, 0x4, R10 ;  /* 0x000000040f047825 */ /* 0x040fe200078e020a */
[----:B------:R-:W2:Y:S04]  /*0590*/  LDG.E R13, desc[UR6][R2.64] ;  /* 0x00000006020d7981 */ /* 0x000ea8000c1e1900 */
[----:B------:R-:W3:Y:S01]  /*05a0*/  LDG.E R10, desc[UR6][R10.64] ;  /* 0x000000060a0a7981 */ /* 0x000ee2000c1e1900 */
[----:B------:R-:W-:-:S03]  /*05b0*/  IMAD.WIDE R6, R15, 0x4, R4 ;  /* 0x000000040f067825 */ /* 0x000fc600078e0204 */
[----:B------:R-:W3:Y:S04]  /*05c0*/  LDG.E R16, desc[UR6][R2.64+0x4] ;  /* 0x0000040602107981 */ /* 0x000ee8000c1e1900 */
[----:B------:R-:W4:Y:S04]  /*05d0*/  LDG.E R21, desc[UR6][R4.64] ;  /* 0x0000000604157981 */ /* 0x000f28000c1e1900 */
[----:B------:R-:W4:Y:S04]  /*05e0*/  LDG.E R20, desc[UR6][R2.64+0x8] ;  /* 0x0000080602147981 */ /* 0x000f28000c1e1900 */
[----:B------:R-:W5:Y:S04]  /*05f0*/  LDG.E R22, desc[UR6][R2.64+0xc] ;  /* 0x00000c0602167981 */ /* 0x000f68000c1e1900 */
[----:B------:R-:W5:Y:S01]  /*0600*/  LDG.E R6, desc[UR6][R6.64] ;  /* 0x0000000606067981 */ /* 0x000f62000c1e1900 */
[----:B------:R-:W-:Y:S01]  /*0610*/  IADD3 R19, PT, PT, R19, 0x4, RZ ;  /* 0x0000000413137810 */ /* 0x000fe20007ffe0ff */
[----:B--2---:R-:W-:-:S04]  /*0620*/  FFMA R13, R13, R8, R26 ;  /* 0x000000080d0d7223 */ /* 0x004fc8000000001a */
[----:B---3--:R-:W-:-:S04]  /*0630*/  FFMA R13, R16, R10, R13 ;  /* 0x0000000a100d7223 */ /* 0x008fc8000000000d */
[----:B----4-:R-:W-:-:S04]  /*0640*/  FFMA R13, R20, R21, R13 ;  /* 0x00000015140d7223 */ /* 0x010fc8000000000d */
[----:B-----5:R-:W-:-:S07]  /*0650*/  FFMA R26, R22, R6, R13 ;  /* 0x00000006161a7223 */ /* 0x020fce000000000d */
.L_x_3:
[----:B------:R-:W-:Y:S05]  /*0660*/  @!P1 BRA `(.L_x_0) ;  /* 0x0000000000689947 */ /* 0x000fea0003800000 */
[----:B------:R-:W0:Y:S01]  /*0670*/  LDC.64 R8, c[0x0][0x388] ;  /* 0x0000e200ff087b82 */ /* 0x000e220000000a00 */
[----:B------:R-:W-:Y:S02]  /*0680*/  ISETP.NE.AND P0, PT, R12, 0x1, PT ;  /* 0x000000010c00780c */ /* 0x000fe40003f05270 */
[----:B------:R-:W-:-:S04]  /*0690*/  LOP3.LUT R17, R17, 0x1, RZ, 0xc0, !PT ;  /* 0x0000000111117812 */ /* 0x000fc800078ec0ff */
[----:B------:R-:W-:Y:S01]  /*06a0*/  ISETP.NE.U32.AND P1, PT, R17, 0x1, PT ;  /* 0x000000011100780c */ /* 0x000fe20003f25070 */
[----:B------:R-:W1:Y:S06]  /*06b0*/  LDC.64 R6, c[0x0][0x380] ;  /* 0x0000e000ff067b82 */ /* 0x000e6c0000000a00 */
[C---:B------:R-:W-:Y:S01]  /*06c0*/  @P0 IMAD R13, R19.reuse, R15, R0 ;  /* 0x0000000f130d0224 */ /* 0x040fe200078e0200 */
[----:B------:R-:W-:Y:S01]  /*06d0*/  @P0 IADD3 R11, PT, PT, R18, R19, RZ ;  /* 0x00000013120b0210 */ /* 0x000fe20007ffe0ff */
[----:B------:R-:W2:Y:S01]  /*06e0*/  LDC.64 R4, c[0x0][0x380] ;  /* 0x0000e000ff047b82 */ /* 0x000ea20000000a00 */
[----:B------:R-:W-:-:S07]  /*06f0*/  @P0 IADD3 R19, PT, PT, R19, 0x2, RZ ;  /* 0x0000000213130810 */ /* 0x000fce0007ffe0ff */
[----:B------:R-:W3:Y:S01]  /*0700*/  LDC.64 R2, c[0x0][0x388] ;  /* 0x0000e200ff027b82 */ /* 0x000ee20000000a00 */
[----:B0-----:R-:W-:Y:S01]  /*0710*/  @P0 IMAD.WIDE R8, R13, 0x4, R8 ;  /* 0x000000040d080825 */ /* 0x001fe200078e0208 */
[----:B------:R-:W-:-:S03]  /*0720*/  @!P1 IADD3 R13, PT, PT, R18, R19, RZ ;  /* 0x00000013120d9210 */ /* 0x000fc60007ffe0ff */
[----:B------:R-:W-:Y:S01]  /*0730*/  @!P1 IMAD R19, R19, R15, R0 ;  /* 0x0000000f13139224 */ /* 0x000fe200078e0200 */
[----:B------:R-:W4:Y:S01]  /*0740*/  @P0 LDG.E R12, desc[UR6][R8.64] ;  /* 0x00000006080c0981 */ /* 0x000f22000c1e1900 */
[----:B-1----:R-:W-:-:S04]  /*0750*/  @P0 IMAD.WIDE R6, R11, 0x4, R6 ;  /* 0x000000040b060825 */ /* 0x002fc800078e0206 */
[----:B------:R-:W-:Y:S01]  /*0760*/  @P0 IMAD.WIDE R10, R15, 0x4, R8 ;  /* 0x000000040f0a0825 */ /* 0x000fe200078e0208 */
[----:B------:R-:W4:Y:S03]  /*0770*/  @P0 LDG.E R17, desc[UR6][R6.64] ;  /* 0x0000000606110981 */ /* 0x000f26000c1e1900 */
[----:B--2---:R-:W-:Y:S01]  /*0780*/  @!P1 IMAD.WIDE R4, R13, 0x4, R4 ;  /* 0x000000040d049825 */ /* 0x004fe200078e0204 */
[----:B------:R-:W2:Y:S04]  /*0790*/  @P0 LDG.E R21, desc[UR6][R6.64+0x4] ;  /* 0x0000040606150981 */ /* 0x000ea8000c1e1900 */
[----:B------:R-:W2:Y:S01]  /*07a0*/  @P0 LDG.E R10, desc[UR6][R10.64] ;  /* 0x000000060a0a0981 */ /* 0x000ea2000c1e1900 */
[----:B---3--:R-:W-:-:S03]  /*07b0*/  @!P1 IMAD.WIDE R2, R19, 0x4, R2 ;  /* 0x0000000413029825 */ /* 0x008fc600078e0202 */
[----:B------:R-:W3:Y:S04]  /*07c0*/  @!P1 LDG.E R5, desc[UR6][R4.64] ;  /* 0x0000000604059981 */ /* 0x000ee8000c1e1900 */
[----:B------:R-:W3:Y:S01]  /*07d0*/  @!P1 LDG.E R2, desc[UR6][R2.64] ;  /* 0x0000000602029981 */ /* 0x000ee2000c1e1900 */
[----:B----4-:R-:W-:-:S04]  /*07e0*/  @P0 FFMA R12, R17, R12, R26 ;  /* 0x0000000c110c0223 */ /* 0x010fc8000000001a */
[----:B--2---:R-:W-:-:S04]  /*07f0*/  @P0 FFMA R26, R21, R10, R12 ;  /* 0x0000000a151a0223 */ /* 0x004fc8000000000c */
[----:B---3--:R-:W-:-:S07]  /*0800*/  @!P1 FFMA R26, R5, R2, R26 ;  /* 0x00000002051a9223 */ /* 0x008fce000000001a */
.L_x_0:
[----:B------:R-:W0:Y:S01]  /*0810*/  LDC.64 R2, c[0x0][0x390] ;  /* 0x0000e400ff027b82 */ /* 0x000e220000000a00 */
[----:B------:R-:W-:-:S04]  /*0820*/  IMAD R15, R14, R15, R0 ;  /* 0x0000000f0e0f7224 */ /* 0x000fc800078e0200 */
[----:B0-----:R-:W-:-:S05]  /*0830*/  IMAD.WIDE R2, R15, 0x4, R2 ;  /* 0x000000040f027825 */ /* 0x001fca00078e0202 */
[----:B------:R-:W-:Y:S01]  /*0840*/  STG.E desc[UR6][R2.64], R26 ;  /* 0x0000001a02007986 */ /* 0x000fe2000c101906 */
[----:B------:R-:W-:Y:S05]  /*0850*/  EXIT ;  /* 0x000000000000794d */ /* 0x000fea0003800000 */
.L_x_4:
[----:B------:R-:W-:-:S00]  /*0860*/  BRA `(.L_x_4) ;  /* 0xfffffffc00fc7947 */ /* 0x000fc0000383ffff */
[----:B------:R-:W-:-:S00]  /*0870*/  NOP ;  /* 0x0000000000007918 */ /* 0x000fc00000000000 */
        /* <DEDUP_REMOVED lines=8> */
.L_x_5:


//--------------------- .nv.shared.reserved.0     --------------------------
	.section	.nv.shared.reserved.0,"aw",@nobits
	.weak		__nv_reservedSMEM_offset_0_alias
	.size		__nv_reservedSMEM_offset_0_alias, 0, 64
	.other		__nv_reservedSMEM_offset_0_alias,@"STO_CUDA_RESERVED_SHARED STV_DEFAULT"
__nv_reservedSMEM_offset_0_alias:
	.zero		0
	.zero		64


//--------------------- .nv.constant0._Z12matMulKernelPfS_S_iii --------------------------
	.section	.nv.constant0._Z12matMulKernelPfS_S_iii,"a",@progbits
	.sectionflags	@""
	.align	4
.nv.constant0._Z12matMulKernelPfS_S_iii:
	.zero		932


//--------------------- SYMBOLS --------------------------

	.type		.nv.reservedSmem.offset0,@object
	.size		.nv.reservedSmem.offset0,0x4
